//
// Generated by NVIDIA NVVM Compiler
//
// Compiler Build ID: CL-36424714
// Cuda compilation tools, release 13.0, V13.0.88
// Based on NVVM 20.0.0
//

.version 9.0
.target sm_100
.address_size 64

	// .globl	_Z23gpuMatrixMultiplicationPiS_S_iii

.visible .entry _Z23gpuMatrixMultiplicationPiS_S_iii(
	.param .u64 .ptr .align 1 _Z23gpuMatrixMultiplicationPiS_S_iii_param_0,
	.param .u64 .ptr .align 1 _Z23gpuMatrixMultiplicationPiS_S_iii_param_1,
	.param .u64 .ptr .align 1 _Z23gpuMatrixMultiplicationPiS_S_iii_param_2,
	.param .u32 _Z23gpuMatrixMultiplicationPiS_S_iii_param_3,
	.param .u32 _Z23gpuMatrixMultiplicationPiS_S_iii_param_4,
	.param .u32 _Z23gpuMatrixMultiplicationPiS_S_iii_param_5
)
{
	.reg .pred 	%p<13>;
	.reg .b32 	%r<107>;
	.reg .b64 	%rd<53>;

	ld.param.u64 	%rd7, [_Z23gpuMatrixMultiplicationPiS_S_iii_param_0];
	ld.param.u64 	%rd8, [_Z23gpuMatrixMultiplicationPiS_S_iii_param_1];
	ld.param.u64 	%rd6, [_Z23gpuMatrixMultiplicationPiS_S_iii_param_2];
	ld.param.u32 	%r32, [_Z23gpuMatrixMultiplicationPiS_S_iii_param_3];
	ld.param.u32 	%r30, [_Z23gpuMatrixMultiplicationPiS_S_iii_param_4];
	ld.param.u32 	%r31, [_Z23gpuMatrixMultiplicationPiS_S_iii_param_5];
	cvta.to.global.u64 	%rd1, %rd8;
	cvta.to.global.u64 	%rd2, %rd7;
	mov.u32 	%r33, %ctaid.y;
	mov.u32 	%r34, %ntid.y;
	mov.u32 	%r35, %tid.y;
	mad.lo.s32 	%r1, %r33, %r34, %r35;
	mov.u32 	%r36, %ctaid.x;
	mov.u32 	%r37, %ntid.x;
	mov.u32 	%r38, %tid.x;
	mad.lo.s32 	%r2, %r36, %r37, %r38;
	setp.ge.s32 	%p1, %r1, %r32;
	setp.ge.s32 	%p2, %r2, %r31;
	or.pred  	%p3, %p1, %p2;
	@%p3 bra 	$L__BB0_14;
	setp.lt.s32 	%p4, %r30, 1;
	mov.b32 	%r106, 0;
	@%p4 bra 	$L__BB0_13;
	mul.lo.s32 	%r3, %r30, %r1;
	and.b32  	%r4, %r30, 7;
	setp.lt.u32 	%p5, %r30, 8;
	mov.b32 	%r101, 0;
	mov.u32 	%r106, %r101;
	@%p5 bra 	$L__BB0_5;
	and.b32  	%r101, %r30, 2147483640;
	neg.s32 	%r95, %r101;
	shl.b32 	%r7, %r31, 3;
	mul.wide.u32 	%rd9, %r3, 4;
	add.s64 	%rd10, %rd9, %rd2;
	add.s64 	%rd52, %rd10, 16;
	mov.b32 	%r106, 0;
	mul.wide.s32 	%rd13, %r31, 4;
	mov.u32 	%r94, %r2;
$L__BB0_4:
	.pragma "nounroll";
	ld.global.u32 	%r43, [%rd52+-16];
	mul.wide.s32 	%rd11, %r94, 4;
	add.s64 	%rd12, %rd1, %rd11;
	ld.global.u32 	%r44, [%rd12];
	mad.lo.s32 	%r45, %r44, %r43, %r106;
	ld.global.u32 	%r46, [%rd52+-12];
	add.s64 	%rd14, %rd12, %rd13;
	ld.global.u32 	%r47, [%rd14];
	mad.lo.s32 	%r48, %r47, %r46, %r45;
	ld.global.u32 	%r49, [%rd52+-8];
	add.s64 	%rd15, %rd14, %rd13;
	ld.global.u32 	%r50, [%rd15];
	mad.lo.s32 	%r51, %r50, %r49, %r48;
	ld.global.u32 	%r52, [%rd52+-4];
	add.s64 	%rd16, %rd15, %rd13;
	ld.global.u32 	%r53, [%rd16];
	mad.lo.s32 	%r54, %r53, %r52, %r51;
	ld.global.u32 	%r55, [%rd52];
	add.s64 	%rd17, %rd16, %rd13;
	ld.global.u32 	%r56, [%rd17];
	mad.lo.s32 	%r57, %r56, %r55, %r54;
	ld.global.u32 	%r58, [%rd52+4];
	add.s64 	%rd18, %rd17, %rd13;
	ld.global.u32 	%r59, [%rd18];
	mad.lo.s32 	%r60, %r59, %r58, %r57;
	ld.global.u32 	%r61, [%rd52+8];
	add.s64 	%rd19, %rd18, %rd13;
	ld.global.u32 	%r62, [%rd19];
	mad.lo.s32 	%r63, %r62, %r61, %r60;
	ld.global.u32 	%r64, [%rd52+12];
	add.s64 	%rd20, %rd19, %rd13;
	ld.global.u32 	%r65, [%rd20];
	mad.lo.s32 	%r106, %r65, %r64, %r63;
	add.s32 	%r95, %r95, 8;
	add.s32 	%r94, %r94, %r7;
	add.s64 	%rd52, %rd52, 32;
	setp.ne.s32 	%p6, %r95, 0;
	@%p6 bra 	$L__BB0_4;
$L__BB0_5:
	setp.eq.s32 	%p7, %r4, 0;
	@%p7 bra 	$L__BB0_13;
	and.b32  	%r17, %r30, 3;
	setp.lt.u32 	%p8, %r4, 4;
	@%p8 bra 	$L__BB0_8;
	add.s32 	%r67, %r101, %r3;
	mul.wide.u32 	%rd21, %r67, 4;
	add.s64 	%rd22, %rd2, %rd21;
	ld.global.u32 	%r68, [%rd22];
	mad.lo.s32 	%r69, %r101, %r31, %r2;
	mul.wide.s32 	%rd23, %r69, 4;
	add.s64 	%rd24, %rd1, %rd23;
	ld.global.u32 	%r70, [%rd24];
	mad.lo.s32 	%r71, %r70, %r68, %r106;
	cvt.u64.u32 	%rd25, %r3;
	cvt.u64.u32 	%rd26, %r101;
	add.s64 	%rd27, %rd26, %rd25;
	shl.b64 	%rd28, %rd27, 2;
	add.s64 	%rd29, %rd2, %rd28;
	ld.global.u32 	%r72, [%rd29+4];
	mul.wide.s32 	%rd30, %r31, 4;
	add.s64 	%rd31, %rd24, %rd30;
	ld.global.u32 	%r73, [%rd31];
	mad.lo.s32 	%r74, %r73, %r72, %r71;
	ld.global.u32 	%r75, [%rd29+8];
	add.s64 	%rd32, %rd31, %rd30;
	ld.global.u32 	%r76, [%rd32];
	mad.lo.s32 	%r77, %r76, %r75, %r74;
	ld.global.u32 	%r78, [%rd29+12];
	add.s64 	%rd33, %rd32, %rd30;
	ld.global.u32 	%r79, [%rd33];
	mad.lo.s32 	%r106, %r79, %r78, %r77;
	add.s32 	%r101, %r101, 4;
$L__BB0_8:
	setp.eq.s32 	%p9, %r17, 0;
	@%p9 bra 	$L__BB0_13;
	setp.eq.s32 	%p10, %r17, 1;
	@%p10 bra 	$L__BB0_11;
	add.s32 	%r81, %r101, %r3;
	mul.wide.u32 	%rd34, %r81, 4;
	add.s64 	%rd35, %rd2, %rd34;
	ld.global.u32 	%r82, [%rd35];
	mad.lo.s32 	%r83, %r101, %r31, %r2;
	mul.wide.s32 	%rd36, %r83, 4;
	add.s64 	%rd37, %rd1, %rd36;
	ld.global.u32 	%r84, [%rd37];
	mad.lo.s32 	%r85, %r84, %r82, %r106;
	cvt.u64.u32 	%rd38, %r3;
	cvt.u64.u32 	%rd39, %r101;
	add.s64 	%rd40, %rd39, %rd38;
	shl.b64 	%rd41, %rd40, 2;
	add.s64 	%rd42, %rd2, %rd41;
	ld.global.u32 	%r86, [%rd42+4];
	mul.wide.s32 	%rd43, %r31, 4;
	add.s64 	%rd44, %rd37, %rd43;
	ld.global.u32 	%r87, [%rd44];
	mad.lo.s32 	%r106, %r87, %r86, %r85;
	add.s32 	%r101, %r101, 2;
$L__BB0_11:
	and.b32  	%r88, %r30, 1;
	setp.eq.b32 	%p11, %r88, 1;
	not.pred 	%p12, %p11;
	@%p12 bra 	$L__BB0_13;
	add.s32 	%r89, %r101, %r3;
	mul.wide.u32 	%rd45, %r89, 4;
	add.s64 	%rd46, %rd2, %rd45;
	ld.global.u32 	%r90, [%rd46];
	mad.lo.s32 	%r91, %r101, %r31, %r2;
	mul.wide.s32 	%rd47, %r91, 4;
	add.s64 	%rd48, %rd1, %rd47;
	ld.global.u32 	%r92, [%rd48];
	mad.lo.s32 	%r106, %r92, %r90, %r106;
$L__BB0_13:
	mad.lo.s32 	%r93, %r31, %r1, %r2;
	cvta.to.global.u64 	%rd49, %rd6;
	mul.wide.s32 	%rd50, %r93, 4;
	add.s64 	%rd51, %rd49, %rd50;
	st.global.u32 	[%rd51], %r106;
$L__BB0_14:
	ret;

}


// ===== COMPILED SASS (sm_100) =====

	.target	sm_100

	.elftype	@"ET_EXEC"


//--------------------- .note.nv.tkinfo           --------------------------
	.section	.note.nv.tkinfo,"",@"SHT_NOTE"
	.sectionflags	@"SHF_NOTE_NV_TKINFO"
	.tkinfo
        /*0018*/ 	.word	0x00000002
        /*0030*/ 	.string	""
        /*0030*/ 	.string	"ptxas"
        /*0030*/ 	.string	"Cuda compilation tools, release 13.0, V13.0.88"
        /*0030*/ 	.string	"Build cuda_13.0.r13.0/compiler.36424714_0"
        /*0030*/ 	.string	"-arch sm_100 -m 64 "



//--------------------- .note.nv.cuinfo           --------------------------
	.section	.note.nv.cuinfo,"",@"SHT_NOTE"
	.sectionflags	@"SHF_NOTE_NV_CUINFO"
        /*0018*/ 	.short	0x0002
        /*001a*/ 	.short	0x0064
        /*001c*/ 	.short	0x0082
	.zero		2


//--------------------- .nv.info                  --------------------------
	.section	.nv.info,"",@"SHT_CUDA_INFO"
	.align	4


	//----- nvinfo : EIATTR_REGCOUNT
	.align		4
        /*0000*/ 	.byte	0x04, 0x2f
        /*0002*/ 	.short	(.L_1 - .L_0)
	.align		4
.L_0:
        /*0004*/ 	.word	index@(_Z23gpuMatrixMultiplicationPiS_S_iii)
        /*0008*/ 	.word	0x00000020


	//----- nvinfo : EIATTR_FRAME_SIZE
	.align		4
.L_1:
        /*000c*/ 	.byte	0x04, 0x11
        /*000e*/ 	.short	(.L_3 - .L_2)
	.align		4
.L_2:
        /*0010*/ 	.word	index@(_Z23gpuMatrixMultiplicationPiS_S_iii)
        /*0014*/ 	.word	0x00000000


	//----- nvinfo : EIATTR_MIN_STACK_SIZE
	.align		4
.L_3:
        /*0018*/ 	.byte	0x04, 0x12
        /*001a*/ 	.short	(.L_5 - .L_4)
	.align		4
.L_4:
        /*001c*/ 	.word	index@(_Z23gpuMatrixMultiplicationPiS_S_iii)
        /*0020*/ 	.word	0x00000000
.L_5:


//--------------------- .nv.compat                --------------------------
	.section	.nv.compat,"",@"SHT_CUDA_COMPAT_INFO"
	.align	4
        /*0000*/ 	.byte	0x02, 0x09, 0x00, 0x00, 0x02, 0x02, 0x01, 0x00, 0x02, 0x05, 0x05, 0x00, 0x03, 0x07, 0x01, 0x01
        /*0010*/ 	.byte	0x02, 0x03, 0x00, 0x00, 0x02, 0x06, 0x01, 0x00, 0x04, 0x0b, 0x08, 0x00, 0x09, 0x00, 0x00, 0x00
        /*0020*/ 	.byte	0x00, 0x00, 0x00, 0x00


//--------------------- .nv.info._Z23gpuMatrixMultiplicationPiS_S_iii --------------------------
	.section	.nv.info._Z23gpuMatrixMultiplicationPiS_S_iii,"",@"SHT_CUDA_INFO"
	.sectionflags	@""
	.align	4


	//----- nvinfo : EIATTR_CUDA_API_VERSION
	.align		4
        /*0000*/ 	.byte	0x04, 0x37
        /*0002*/ 	.short	(.L_7 - .L_6)
.L_6:
        /*0004*/ 	.word	0x00000082


	//----- nvinfo : EIATTR_KPARAM_INFO
	.align		4
.L_7:
        /*0008*/ 	.byte	0x04, 0x17
        /*000a*/ 	.short	(.L_9 - .L_8)
.L_8:
        /*000c*/ 	.word	0x00000000
        /*0010*/ 	.short	0x0005
        /*0012*/ 	.short	0x0020
        /*0014*/ 	.byte	0x00, 0xf0, 0x11, 0x00


	//----- nvinfo : EIATTR_KPARAM_INFO
	.align		4
.L_9:
        /*0018*/ 	.byte	0x04, 0x17
        /*001a*/ 	.short	(.L_11 - .L_10)
.L_10:
        /*001c*/ 	.word	0x00000000
        /*0020*/ 	.short	0x0004
        /*0022*/ 	.short	0x001c
        /*0024*/ 	.byte	0x00, 0xf0, 0x11, 0x00


	//----- nvinfo : EIATTR_KPARAM_INFO
	.align		4
.L_11:
        /*0028*/ 	.byte	0x04, 0x17
        /*002a*/ 	.short	(.L_13 - .L_12)
.L_12:
        /*002c*/ 	.word	0x00000000
        /*0030*/ 	.short	0x0003
        /*0032*/ 	.short	0x0018
        /*0034*/ 	.byte	0x00, 0xf0, 0x11, 0x00


	//----- nvinfo : EIATTR_KPARAM_INFO
	.align		4
.L_13:
        /*0038*/ 	.byte	0x04, 0x17
        /*003a*/ 	.short	(.L_15 - .L_14)
.L_14:
        /*003c*/ 	.word	0x00000000
        /*0040*/ 	.short	0x0002
        /*0042*/ 	.short	0x0010
        /*0044*/ 	.byte	0x00, 0xf5, 0x21, 0x00


	//----- nvinfo : EIATTR_KPARAM_INFO
	.align		4
.L_15:
        /*0048*/ 	.byte	0x04, 0x17
        /*004a*/ 	.short	(.L_17 - .L_16)
.L_16:
        /*004c*/ 	.word	0x00000000
        /*0050*/ 	.short	0x0001
        /*0052*/ 	.short	0x0008
        /*0054*/ 	.byte	0x00, 0xf5, 0x21, 0x00


	//----- nvinfo : EIATTR_KPARAM_INFO
	.align		4
.L_17:
        /*0058*/ 	.byte	0x04, 0x17
        /*005a*/ 	.short	(.L_19 - .L_18)
.L_18:
        /*005c*/ 	.word	0x00000000
        /*0060*/ 	.short	0x0000
        /*0062*/ 	.short	0x0000
        /*0064*/ 	.byte	0x00, 0xf5, 0x21, 0x00


	//----- nvinfo : EIATTR_SPARSE_MMA_MASK
	.align		4
.L_19:
        /*0068*/ 	.byte	0x03, 0x50
        /*006a*/ 	.short	0x0000


	//----- nvinfo : EIATTR_MAXREG_COUNT
	.align		4
        /*006c*/ 	.byte	0x03, 0x1b
        /*006e*/ 	.short	0x00ff


	//----- nvinfo : EIATTR_MERCURY_ISA_VERSION
	.align		4
        /*0070*/ 	.byte	0x03, 0x5f
        /*0072*/ 	.short	0x0101


	//----- nvinfo : EIATTR_VRC_CTA_INIT_COUNT
	.align		4
        /*0074*/ 	.byte	0x02, 0x4a
	.zero		1
	.zero		1


	//----- nvinfo : EIATTR_EXIT_INSTR_OFFSETS
	.align		4
        /*0078*/ 	.byte	0x04, 0x1c
        /*007a*/ 	.short	(.L_21 - .L_20)


	//   ....[0]....
.L_20:
        /*007c*/ 	.word	0x000000d0


	//   ....[1]....
        /*0080*/ 	.word	0x000008e0


	//----- nvinfo : EIATTR_CBANK_PARAM_SIZE
	.align		4
.L_21:
        /*0084*/ 	.byte	0x03, 0x19
        /*0086*/ 	.short	0x0024


	//----- nvinfo : EIATTR_PARAM_CBANK
	.align		4
        /*0088*/ 	.byte	0x04, 0x0a
        /*008a*/ 	.short	(.L_23 - .L_22)
	.align		4
.L_22:
        /*008c*/ 	.word	index@(.nv.constant0._Z23gpuMatrixMultiplicationPiS_S_iii)
        /*0090*/ 	.short	0x0380
        /*0092*/ 	.short	0x0024


	//----- nvinfo : EIATTR_SW_WAR
	.align		4
.L_23:
        /*0094*/ 	.byte	0x04, 0x36
        /*0096*/ 	.short	(.L_25 - .L_24)
.L_24:
        /*0098*/ 	.word	0x00000008
.L_25:


//--------------------- .nv.callgraph             --------------------------
	.section	.nv.callgraph,"",@"SHT_CUDA_CALLGRAPH"
	.align	4
	.sectionentsize	8
	.align		4
        /*0000*/ 	.word	0x00000000
	.align		4
        /*0004*/ 	.word	0xffffffff
	.align		4
        /*0008*/ 	.word	0x00000000
	.align		4
        /*000c*/ 	.word	0xfffffffe
	.align		4
        /*0010*/ 	.word	0x00000000
	.align		4
        /*0014*/ 	.word	0xfffffffd
	.align		4
        /*0018*/ 	.word	0x00000000
	.align		4
        /*001c*/ 	.word	0xfffffffc


//--------------------- .text._Z23gpuMatrixMultiplicationPiS_S_iii --------------------------
	.section	.text._Z23gpuMatrixMultiplicationPiS_S_iii,"ax",@progbits
	.align	128
        .global         _Z23gpuMatrixMultiplicationPiS_S_iii
        .type           _Z23gpuMatrixMultiplicationPiS_S_iii,@function
        .size           _Z23gpuMatrixMultiplicationPiS_S_iii,(.L_x_5 - _Z23gpuMatrixMultiplicationPiS_S_iii)
        .other          _Z23gpuMatrixMultiplicationPiS_S_iii,@"STO_CUDA_ENTRY STV_DEFAULT"
_Z23gpuMatrixMultiplicationPiS_S_iii:
.text._Z23gpuMatrixMultiplicationPiS_S_iii:
[----:B------:R-:W-:Y:S01]  /*0000*/  LDC R1, c[0x0][0x37c] ;  /* 0x0000df00ff017b82 */ /* 0x000fe20000000800 */
[----:B------:R-:W0:Y:S07]  /*0010*/  S2R R5, SR_TID.X ;  /* 0x0000000000057919 */ /* 0x000e2e0000002100 */
[----:B------:R-:W1:Y:S01]  /*0020*/  LDC R16, c[0x0][0x364] ;  /* 0x0000d900ff107b82 */ /* 0x000e620000000800 */
[----:B------:R-:W2:Y:S01]  /*0030*/  LDCU UR6, c[0x0][0x398] ;  /* 0x00007300ff0677ac */ /* 0x000ea20008000800 */
[----:B------:R-:W1:Y:S06]  /*0040*/  S2R R3, SR_TID.Y ;  /* 0x0000000000037919 */ /* 0x000e6c0000002200 */
[----:B------:R-:W0:Y:S08]  /*0050*/  S2UR UR5, SR_CTAID.X ;  /* 0x00000000000579c3 */ /* 0x000e300000002500 */
[----:B------:R-:W0:Y:S08]  /*0060*/  LDC R0, c[0x0][0x360] ;  /* 0x0000d800ff007b82 */ /* 0x000e300000000800 */
[----:B------:R-:W1:Y:S08]  /*0070*/  S2UR UR4, SR_CTAID.Y ;  /* 0x00000000000479c3 */ /* 0x000e700000002600 */
[----:B------:R-:W3:Y:S01]  /*0080*/  LDC R17, c[0x0][0x3a0] ;  /* 0x0000e800ff117b82 */ /* 0x000ee20000000800 */
[----:B0-----:R-:W-:-:S02]  /*0090*/  IMAD R0, R0, UR5, R5 ;  /* 0x0000000500007c24 */ /* 0x001fc4000f8e0205 */
[----:B-1----:R-:W-:-:S03]  /*00a0*/  IMAD R16, R16, UR4, R3 ;  /* 0x0000000410107c24 */ /* 0x002fc6000f8e0203 */
[----:B---3--:R-:W-:-:S04]  /*00b0*/  ISETP.GE.AND P0, PT, R0, R17, PT ;  /* 0x000000110000720c */ /* 0x008fc80003f06270 */
[----:B--2---:R-:W-:-:S13]  /*00c0*/  ISETP.GE.OR P0, PT, R16, UR6, P0 ;  /* 0x0000000610007c0c */ /* 0x004fda0008706670 */
[----:B------:R-:W-:Y:S05]  /*00d0*/  @P0 EXIT ;  /* 0x000000000000094d */ /* 0x000fea0003800000 */
[----:B------:R-:W0:Y:S01]  /*00e0*/  LDC R19, c[0x0][0x39c] ;  /* 0x0000e700ff137b82 */ /* 0x000e220000000800 */
[----:B------:R-:W1:Y:S01]  /*00f0*/  LDCU.64 UR4, c[0x0][0x358] ;  /* 0x00006b00ff0477ac */ /* 0x000e620008000a00 */
[----:B------:R-:W-:Y:S01]  /*0100*/  HFMA2 R24, -RZ, RZ, 0, 0 ;  /* 0x00000000ff187431 */ /* 0x000fe200000001ff */
[----:B0-----:R-:W-:-:S13]  /*0110*/  ISETP.GE.AND P0, PT, R19, 0x1, PT ;  /* 0x000000011300780c */ /* 0x001fda0003f06270 */
[----:B-1----:R-:W-:Y:S05]  /*0120*/  @!P0 BRA `(.L_x_0) ;  /* 0x0000000400dc8947 */ /* 0x002fea0003800000 */
[C---:B------:R-:W-:Y:S01]  /*0130*/  ISETP.GE.U32.AND P1, PT, R19.reuse, 0x8, PT ;  /* 0x000000081300780c */ /* 0x040fe20003f26070 */
[----:B------:R-:W-:Y:S01]  /*0140*/  IMAD R20, R16, R19, RZ ;  /* 0x0000001310147224 */ /* 0x000fe200078e02ff */
[----:B------:R-:W-:Y:S02]  /*0150*/  LOP3.LUT R27, R19, 0x7, RZ, 0xc0, !PT ;  /* 0x00000007131b7812 */ /* 0x000fe400078ec0ff */
[----:B------:R-:W-:Y:S02]  /*0160*/  MOV R21, RZ ;  /* 0x000000ff00157202 */ /* 0x000fe40000000f00 */
[----:B------:R-:W-:Y:S02]  /*0170*/  ISETP.NE.AND P0, PT, R27, RZ, PT ;  /* 0x000000ff1b00720c */ /* 0x000fe40003f05270 */
[----:B------:R-:W-:-:S05]  /*0180*/  MOV R24, RZ ;  /* 0x000000ff00187202 */ /* 0x000fca0000000f00 */
[----:B------:R-:W-:Y:S06]  /*0190*/  @!P1 BRA `(.L_x_1) ;  /* 0x0000000000c09947 */ /* 0x000fec0003800000 */
[----:B------:R-:W0:Y:S01]  /*01a0*/  LDC.64 R2, c[0x0][0x380] ;  /* 0x0000e000ff027b82 */ /* 0x000e220000000a00 */
[----:B------:R-:W-:Y:S02]  /*01b0*/  LOP3.LUT R21, R19, 0x7ffffff8, RZ, 0xc0, !PT ;  /* 0x7ffffff813157812 */ /* 0x000fe400078ec0ff */
[----:B------:R-:W-:Y:S02]  /*01c0*/  MOV R24, RZ ;  /* 0x000000ff00187202 */ /* 0x000fe40000000f00 */
[----:B------:R-:W-:Y:S02]  /*01d0*/  MOV R18, R0 ;  /* 0x0000000000127202 */ /* 0x000fe40000000f00 */
[----:B------:R-:W-:Y:S01]  /*01e0*/  IADD3 R22, PT, PT, -R21, RZ, RZ ;  /* 0x000000ff15167210 */ /* 0x000fe20007ffe1ff */
[----:B0-----:R-:W-:-:S03]  /*01f0*/  IMAD.WIDE.U32 R2, R20, 0x4, R2 ;  /* 0x0000000414027825 */ /* 0x001fc600078e0002 */
[----:B------:R-:W-:-:S04]  /*0200*/  IADD3 R4, P1, PT, R2, 0x10, RZ ;  /* 0x0000001002047810 */ /* 0x000fc80007f3e0ff */
[----:B------:R-:W-:-:S09]  /*0210*/  IADD3.X R3, PT, PT, RZ, R3, RZ, P1, !PT ;  /* 0x00000003ff037210 */ /* 0x000fd20000ffe4ff */
.L_x_2:
[----:B------:R-:W0:Y:S01]  /*0220*/  LDC.64 R14, c[0x0][0x388] ;  /* 0x0000e200ff0e7b82 */ /* 0x000e220000000a00 */
[----:B------:R-:W-:-:S05]  /*0230*/  MOV R2, R4 ;  /* 0x0000000400027202 */ /* 0x000fca0000000f00 */
[----:B------:R-:W2:Y:S04]  /*0240*/  LDG.E R25, desc[UR4][R2.64+-0x10] ;  /* 0xfffff00402197981 */ /* 0x000ea8000c1e1900 */
[----:B------:R-:W3:Y:S04]  /*0250*/  LDG.E R23, desc[UR4][R2.64+-0xc] ;  /* 0xfffff40402177981 */ /* 0x000ee8000c1e1900 */
[----:B------:R-:W4:Y:S04]  /*0260*/  LDG.E R29, desc[UR4][R2.64+-0x8] ;  /* 0xfffff804021d7981 */ /* 0x000f28000c1e1900 */
[----:B------:R-:W5:Y:S01]  /*0270*/  LDG.E R28, desc[UR4][R2.64+-0x4] ;  /* 0xfffffc04021c7981 */ /* 0x000f62000c1e1900 */
[----:B0-----:R-:W-:-:S05]  /*0280*/  IMAD.WIDE R14, R18, 0x4, R14 ;  /* 0x00000004120e7825 */ /* 0x001fca00078e020e */
[----:B------:R0:W2:Y:S01]  /*0290*/  LDG.E R26, desc[UR4][R14.64] ;  /* 0x000000040e1a7981 */ /* 0x0000a2000c1e1900 */
[----:B------:R-:W-:-:S04]  /*02a0*/  IMAD.WIDE R12, R17, 0x4, R14 ;  /* 0x00000004110c7825 */ /* 0x000fc800078e020e */
[C---:B------:R-:W-:Y:S02]  /*02b0*/  IMAD.WIDE R4, R17.reuse, 0x4, R12 ;  /* 0x0000000411047825 */ /* 0x040fe400078e020c */
[----:B------:R-:W3:Y:S02]  /*02c0*/  LDG.E R12, desc[UR4][R12.64] ;  /* 0x000000040c0c7981 */ /* 0x000ee4000c1e1900 */
[C---:B------:R-:W-:Y:S02]  /*02d0*/  IMAD.WIDE R8, R17.reuse, 0x4, R4 ;  /* 0x0000000411087825 */ /* 0x040fe400078e0204 */
[----:B------:R-:W4:Y:S02]  /*02e0*/  LDG.E R4, desc[UR4][R4.64] ;  /* 0x0000000404047981 */ /* 0x000f24000c1e1900 */
[C---:B------:R-:W-:Y:S02]  /*02f0*/  IMAD.WIDE R6, R17.reuse, 0x4, R8 ;  /* 0x0000000411067825 */ /* 0x040fe400078e0208 */
[----:B------:R-:W5:Y:S02]  /*0300*/  LDG.E R8, desc[UR4][R8.64] ;  /* 0x0000000408087981 */ /* 0x000f64000c1e1900 */
[----:B------:R-:W-:-:S02]  /*0310*/  IMAD.WIDE R10, R17, 0x4, R6 ;  /* 0x00000004110a7825 */ /* 0x000fc400078e0206 */
[----:B------:R-:W5:Y:S04]  /*0320*/  LDG.E R5, desc[UR4][R2.64] ;  /* 0x0000000402057981 */ /* 0x000f68000c1e1900 */
[----:B------:R-:W5:Y:S01]  /*0330*/  LDG.E R6, desc[UR4][R6.64] ;  /* 0x0000000406067981 */ /* 0x000f62000c1e1900 */
[----:B0-----:R-:W-:-:S03]  /*0340*/  IMAD.WIDE R14, R17, 0x4, R10 ;  /* 0x00000004110e7825 */ /* 0x001fc600078e020a */
[----:B------:R-:W5:Y:S04]  /*0350*/  LDG.E R10, desc[UR4][R10.64] ;  /* 0x000000040a0a7981 */ /* 0x000f68000c1e1900 */
[----:B------:R-:W5:Y:S04]  /*0360*/  LDG.E R13, desc[UR4][R14.64] ;  /* 0x000000040e0d7981 */ /* 0x000f68000c1e1900 */
[----:B------:R-:W5:Y:S04]  /*0370*/  LDG.E R7, desc[UR4][R2.64+0x4] ;  /* 0x0000040402077981 */ /* 0x000f68000c1e1900 */
[----:B------:R-:W5:Y:S01]  /*0380*/  LDG.E R9, desc[UR4][R2.64+0xc] ;  /* 0x00000c0402097981 */ /* 0x000f62000c1e1900 */
[----:B--2---:R-:W-:-:S02]  /*0390*/  IMAD R26, R25, R26, R24 ;  /* 0x0000001a191a7224 */ /* 0x004fc400078e0218 */
[----:B------:R-:W-:Y:S02]  /*03a0*/  IMAD.WIDE R24, R17, 0x4, R14 ;  /* 0x0000000411187825 */ /* 0x000fe400078e020e */
[----:B------:R0:W2:Y:S04]  /*03b0*/  LDG.E R14, desc[UR4][R2.64+0x8] ;  /* 0x00000804020e7981 */ /* 0x0000a8000c1e1900 */
[----:B------:R-:W2:Y:S01]  /*03c0*/  LDG.E R24, desc[UR4][R24.64] ;  /* 0x0000000418187981 */ /* 0x000ea2000c1e1900 */
[----:B---3--:R-:W-:Y:S01]  /*03d0*/  IMAD R12, R23, R12, R26 ;  /* 0x0000000c170c7224 */ /* 0x008fe200078e021a */
[----:B------:R-:W-:-:S03]  /*03e0*/  IADD3 R22, PT, PT, R22, 0x8, RZ ;  /* 0x0000000816167810 */ /* 0x000fc60007ffe0ff */
[----:B----4-:R-:W-:Y:S01]  /*03f0*/  IMAD R29, R29, R4, R12 ;  /* 0x000000041d1d7224 */ /* 0x010fe200078e020c */
[----:B------:R-:W-:-:S03]  /*0400*/  ISETP.NE.AND P1, PT, R22, RZ, PT ;  /* 0x000000ff1600720c */ /* 0x000fc60003f25270 */
[----:B-----5:R-:W-:Y:S01]  /*0410*/  IMAD R8, R28, R8, R29 ;  /* 0x000000081c087224 */ /* 0x020fe200078e021d */
[----:B------:R-:W-:-:S03]  /*0420*/  IADD3 R4, P2, PT, R2, 0x20, RZ ;  /* 0x0000002002047810 */ /* 0x000fc60007f5e0ff */
[----:B------:R-:W-:Y:S01]  /*0430*/  IMAD R5, R5, R6, R8 ;  /* 0x0000000605057224 */ /* 0x000fe200078e0208 */
[----:B0-----:R-:W-:Y:S02]  /*0440*/  IADD3.X R3, PT, PT, RZ, R3, RZ, P2, !PT ;  /* 0x00000003ff037210 */ /* 0x001fe400017fe4ff */
[----:B------:R-:W-:Y:S01]  /*0450*/  LEA R18, R17, R18, 0x3 ;  /* 0x0000001211127211 */ /* 0x000fe200078e18ff */
[----:B------:R-:W-:-:S04]  /*0460*/  IMAD R5, R7, R10, R5 ;  /* 0x0000000a07057224 */ /* 0x000fc800078e0205 */
[----:B--2---:R-:W-:-:S04]  /*0470*/  IMAD R5, R14, R13, R5 ;  /* 0x0000000d0e057224 */ /* 0x004fc800078e0205 */
[----:B------:R-:W-:Y:S01]  /*0480*/  IMAD R24, R9, R24, R5 ;  /* 0x0000001809187224 */ /* 0x000fe200078e0205 */
[----:B------:R-:W-:Y:S06]  /*0490*/  @P1 BRA `(.L_x_2) ;  /* 0xfffffffc00601947 */ /* 0x000fec000383ffff */
.L_x_1:
[----:B------:R-:W-:Y:S05]  /*04a0*/  @!P0 BRA `(.L_x_0) ;  /* 0x0000000000fc8947 */ /* 0x000fea0003800000 */
[----:B------:R-:W-:Y:S02]  /*04b0*/  ISETP.GE.U32.AND P1, PT, R27, 0x4, PT ;  /* 0x000000041b00780c */ /* 0x000fe40003f26070 */
[----:B------:R-:W-:-:S04]  /*04c0*/  LOP3.LUT R14, R19, 0x3, RZ, 0xc0, !PT ;  /* 0x00000003130e7812 */ /* 0x000fc800078ec0ff */
[----:B------:R-:W-:-:S07]  /*04d0*/  ISETP.NE.AND P0, PT, R14, RZ, PT ;  /* 0x000000ff0e00720c */ /* 0x000fce0003f05270 */
[----:B------:R-:W-:Y:S06]  /*04e0*/  @!P1 BRA `(.L_x_3) ;  /* 0x00000000006c9947 */ /* 0x000fec0003800000 */
[----:B------:R-:W0:Y:S01]  /*04f0*/  LDC.64 R4, c[0x0][0x388] ;  /* 0x0000e200ff047b82 */ /* 0x000e220000000a00 */
[----:B------:R-:W1:Y:S01]  /*0500*/  LDCU.64 UR6, c[0x0][0x380] ;  /* 0x00007000ff0677ac */ /* 0x000e620008000a00 */
[----:B------:R-:W-:Y:S01]  /*0510*/  IMAD R7, R21, R17, R0 ;  /* 0x0000001115077224 */ /* 0x000fe200078e0200 */
[CC--:B------:R-:W-:Y:S02]  /*0520*/  IADD3 R3, PT, PT, R20.reuse, R21.reuse, RZ ;  /* 0x0000001514037210 */ /* 0x0c0fe40007ffe0ff */
[----:B------:R-:W-:-:S03]  /*0530*/  IADD3 R8, P1, PT, R20, R21, RZ ;  /* 0x0000001514087210 */ /* 0x000fc60007f3e0ff */
[----:B------:R-:W2:Y:S01]  /*0540*/  LDC.64 R12, c[0x0][0x380] ;  /* 0x0000e000ff0c7b82 */ /* 0x000ea20000000a00 */
[----:B0-----:R-:W-:-:S04]  /*0550*/  IMAD.WIDE R4, R7, 0x4, R4 ;  /* 0x0000000407047825 */ /* 0x001fc800078e0204 */
[----:B------:R-:W-:Y:S02]  /*0560*/  IMAD.WIDE R6, R17, 0x4, R4 ;  /* 0x0000000411067825 */ /* 0x000fe400078e0204 */
[----:B------:R-:W3:Y:S02]  /*0570*/  LDG.E R4, desc[UR4][R4.64] ;  /* 0x0000000404047981 */ /* 0x000ee4000c1e1900 */
[----:B--2---:R-:W-:Y:S01]  /*0580*/  IMAD.WIDE.U32 R12, R3, 0x4, R12 ;  /* 0x00000004030c7825 */ /* 0x004fe200078e000c */
[----:B------:R-:W-:Y:S02]  /*0590*/  IADD3.X R3, PT, PT, RZ, RZ, RZ, P1, !PT ;  /* 0x000000ffff037210 */ /* 0x000fe40000ffe4ff */
[----:B-1----:R-:W-:-:S03]  /*05a0*/  LEA R2, P1, R8, UR6, 0x2 ;  /* 0x0000000608027c11 */ /* 0x002fc6000f8210ff */
[----:B------:R-:W3:Y:S01]  /*05b0*/  LDG.E R13, desc[UR4][R12.64] ;  /* 0x000000040c0d7981 */ /* 0x000ee2000c1e1900 */
[----:B------:R-:W-:Y:S01]  /*05c0*/  LEA.HI.X R3, R8, UR7, R3, 0x2, P1 ;  /* 0x0000000708037c11 */ /* 0x000fe200088f1403 */
[C---:B------:R-:W-:Y:S02]  /*05d0*/  IMAD.WIDE R8, R17.reuse, 0x4, R6 ;  /* 0x0000000411087825 */ /* 0x040fe400078e0206 */
[----:B------:R-:W2:Y:S04]  /*05e0*/  LDG.E R6, desc[UR4][R6.64] ;  /* 0x0000000406067981 */ /* 0x000ea8000c1e1900 */
[----:B------:R-:W2:Y:S01]  /*05f0*/  LDG.E R15, desc[UR4][R2.64+0x4] ;  /* 0x00000404020f7981 */ /* 0x000ea2000c1e1900 */
[----:B------:R-:W-:-:S03]  /*0600*/  IMAD.WIDE R10, R17, 0x4, R8 ;  /* 0x00000004110a7825 */ /* 0x000fc600078e0208 */
[----:B------:R-:W4:Y:S04]  /*0610*/  LDG.E R22, desc[UR4][R8.64] ;  /* 0x0000000408167981 */ /* 0x000f28000c1e1900 */
[----:B------:R-:W4:Y:S04]  /*0620*/  LDG.E R18, desc[UR4][R2.64+0x8] ;  /* 0x0000080402127981 */ /* 0x000f28000c1e1900 */
[----:B------:R-:W5:Y:S04]  /*0630*/  LDG.E R26, desc[UR4][R2.64+0xc] ;  /* 0x00000c04021a7981 */ /* 0x000f68000c1e1900 */
[----:B------:R-:W5:Y:S01]  /*0640*/  LDG.E R10, desc[UR4][R10.64] ;  /* 0x000000040a0a7981 */ /* 0x000f62000c1e1900 */
[----:B------:R-:W-:Y:S01]  /*0650*/  IADD3 R21, PT, PT, R21, 0x4, RZ ;  /* 0x0000000415157810 */ /* 0x000fe20007ffe0ff */
[----:B---3--:R-:W-:-:S04]  /*0660*/  IMAD R24, R13, R4, R24 ;  /* 0x000000040d187224 */ /* 0x008fc800078e0218 */
[----:B--2---:R-:W-:-:S04]  /*0670*/  IMAD R15, R15, R6, R24 ;  /* 0x000000060f0f7224 */ /* 0x004fc800078e0218 */
[----:B----4-:R-:W-:-:S04]  /*0680*/  IMAD R15, R18, R22, R15 ;  /* 0x00000016120f7224 */ /* 0x010fc800078e020f */
[----:B-----5:R-:W-:-:S07]  /*0690*/  IMAD R24, R26, R10, R15 ;  /* 0x0000000a1a187224 */ /* 0x020fce00078e020f */
.L_x_3:
[----:B------:R-:W-:Y:S05]  /*06a0*/  @!P0 BRA `(.L_x_0) ;  /* 0x00000000007c8947 */ /* 0x000fea0003800000 */
[----:B------:R-:W-:Y:S01]  /*06b0*/  ISETP.NE.AND P1, PT, R14, 0x1, PT ;  /* 0x000000010e00780c */ /* 0x000fe20003f25270 */
[----:B------:R-:W0:Y:S01]  /*06c0*/  LDC.64 R10, c[0x0][0x380] ;  /* 0x0000e000ff0a7b82 */ /* 0x000e220000000a00 */
[----:B------:R-:W-:-:S04]  /*06d0*/  LOP3.LUT R19, R19, 0x1, RZ, 0xc0, !PT ;  /* 0x0000000113137812 */ /* 0x000fc800078ec0ff */
[----:B------:R-:W-:-:S03]  /*06e0*/  ISETP.NE.U32.AND P0, PT, R19, 0x1, PT ;  /* 0x000000011300780c */ /* 0x000fc60003f05070 */
[----:B------:R-:W1:Y:S04]  /*06f0*/  LDC.64 R8, c[0x0][0x388] ;  /* 0x0000e200ff087b82 */ /* 0x000e680000000a00 */
[CC--:B------:R-:W-:Y:S02]  /*0700*/  @P1 IADD3 R13, PT, PT, R20.reuse, R21.reuse, RZ ;  /* 0x00000015140d1210 */ /* 0x0c0fe40007ffe0ff */
[----:B------:R-:W-:Y:S02]  /*0710*/  @P1 IADD3 R12, P2, PT, R20, R21, RZ ;  /* 0x00000015140c1210 */ /* 0x000fe40007f5e0ff */
[----:B------:R-:W2:Y:S02]  /*0720*/  @P1 LDC.64 R2, c[0x0][0x380] ;  /* 0x0000e000ff021b82 */ /* 0x000ea40000000a00 */
[----:B------:R-:W-:-:S06]  /*0730*/  @P1 IADD3.X R14, PT, PT, RZ, RZ, RZ, P2, !PT ;  /* 0x000000ffff0e1210 */ /* 0x000fcc00017fe4ff */
[----:B------:R-:W3:Y:S01]  /*0740*/  LDC.64 R4, c[0x0][0x380] ;  /* 0x0000e000ff047b82 */ /* 0x000ee20000000a00 */
[----:B0-----:R-:W-:-:S04]  /*0750*/  @P1 IMAD.WIDE.U32 R10, R13, 0x4, R10 ;  /* 0x000000040d0a1825 */ /* 0x001fc800078e000a */
[C---:B------:R-:W-:Y:S01]  /*0760*/  @P1 IMAD R13, R21.reuse, R17, R0 ;  /* 0x00000011150d1224 */ /* 0x040fe200078e0200 */
[----:B------:R-:W-:Y:S01]  /*0770*/  @P1 IADD3 R21, PT, PT, R21, 0x2, RZ ;  /* 0x0000000215151810 */ /* 0x000fe20007ffe0ff */
[----:B------:R-:W4:Y:S01]  /*0780*/  @P1 LDG.E R11, desc[UR4][R10.64] ;  /* 0x000000040a0b1981 */ /* 0x000f22000c1e1900 */
[----:B------:R-:W0:Y:S01]  /*0790*/  LDC.64 R6, c[0x0][0x388] ;  /* 0x0000e200ff067b82 */ /* 0x000e220000000a00 */
[----:B-1----:R-:W-:Y:S01]  /*07a0*/  @P1 IMAD.WIDE R8, R13, 0x4, R8 ;  /* 0x000000040d081825 */ /* 0x002fe200078e0208 */
[----:B------:R-:W-:Y:S02]  /*07b0*/  @!P0 IADD3 R15, PT, PT, R20, R21, RZ ;  /* 0x00000015140f8210 */ /* 0x000fe40007ffe0ff */
[----:B--2---:R-:W-:Y:S01]  /*07c0*/  @P1 LEA R2, P2, R12, R2, 0x2 ;  /* 0x000000020c021211 */ /* 0x004fe200078410ff */
[----:B------:R-:W-:-:S03]  /*07d0*/  @!P0 IMAD R21, R21, R17, R0 ;  /* 0x0000001115158224 */ /* 0x000fc600078e0200 */
[----:B------:R-:W-:Y:S01]  /*07e0*/  @P1 LEA.HI.X R3, R12, R3, R14, 0x2, P2 ;  /* 0x000000030c031211 */ /* 0x000fe200010f140e */
[----:B------:R-:W-:Y:S01]  /*07f0*/  @P1 IMAD.WIDE R12, R17, 0x4, R8 ;  /* 0x00000004110c1825 */ /* 0x000fe200078e0208 */
[----:B------:R-:W4:Y:S03]  /*0800*/  @P1 LDG.E R14, desc[UR4][R8.64] ;  /* 0x00000004080e1981 */ /* 0x000f26000c1e1900 */
[----:B---3--:R-:W-:Y:S01]  /*0810*/  @!P0 IMAD.WIDE.U32 R4, R15, 0x4, R4 ;  /* 0x000000040f048825 */ /* 0x008fe200078e0004 */
[----:B------:R-:W2:Y:S04]  /*0820*/  @P1 LDG.E R2, desc[UR4][R2.64+0x4] ;  /* 0x0000040402021981 */ /* 0x000ea8000c1e1900 */
[----:B------:R-:W2:Y:S01]  /*0830*/  @P1 LDG.E R12, desc[UR4][R12.64] ;  /* 0x000000040c0c1981 */ /* 0x000ea2000c1e1900 */
[----:B0-----:R-:W-:-:S03]  /*0840*/  @!P0 IMAD.WIDE R6, R21, 0x4, R6 ;  /* 0x0000000415068825 */ /* 0x001fc600078e0206 */
[----:B------:R-:W3:Y:S04]  /*0850*/  @!P0 LDG.E R5, desc[UR4][R4.64] ;  /* 0x0000000404058981 */ /* 0x000ee8000c1e1900 */
[----:B------:R-:W3:Y:S01]  /*0860*/  @!P0 LDG.E R6, desc[UR4][R6.64] ;  /* 0x0000000406068981 */ /* 0x000ee2000c1e1900 */
[----:B----4-:R-:W-:-:S04]  /*0870*/  @P1 IMAD R11, R11, R14, R24 ;  /* 0x0000000e0b0b1224 */ /* 0x010fc800078e0218 */
[----:B--2---:R-:W-:-:S04]  /*0880*/  @P1 IMAD R24, R2, R12, R11 ;  /* 0x0000000c02181224 */ /* 0x004fc800078e020b */
[----:B---3--:R-:W-:-:S07]  /*0890*/  @!P0 IMAD R24, R5, R6, R24 ;  /* 0x0000000605188224 */ /* 0x008fce00078e0218 */
.L_x_0:
[----:B------:R-:W0:Y:S01]  /*08a0*/  LDC.64 R2, c[0x0][0x390] ;  /* 0x0000e400ff027b82 */ /* 0x000e220000000a00 */
[----:B------:R-:W-:-:S04]  /*08b0*/  IMAD R17, R16, R17, R0 ;  /* 0x0000001110117224 */ /* 0x000fc800078e0200 */
[----:B0-----:R-:W-:-:S05]  /*08c0*/  IMAD.WIDE R2, R17, 0x4, R2 ;  /* 0x0000000411027825 */ /* 0x001fca00078e0202 */
[----:B------:R-:W-:Y:S01]  /*08d0*/  STG.E desc[UR4][R2.64], R24 ;  /* 0x0000001802007986 */ /* 0x000fe2000c101904 */
[----:B------:R-:W-:Y:S05]  /*08e0*/  EXIT ;  /* 0x000000000000794d */ /* 0x000fea0003800000 */
.L_x_4:
[----:B------:R-:W-:-:S00]  /*08f0*/  BRA `(.L_x_4) ;  /* 0xfffffffc00fc7947 */ /* 0x000fc0000383ffff */
[----:B------:R-:W-:-:S00]  /*0900*/  NOP ;  /* 0x0000000000007918 */ /* 0x000fc00000000000 */
[----:B------:R-:W-:-:S00]  /*0910*/  NOP ;  /* 0x0000000000007918 */ /* 0x000fc00000000000 */
[----:B------:R-:W-:-:S00]  /*0920*/  NOP ;  /* 0x0000000000007918 */ /* 0x000fc00000000000 */
[----:B------:R-:W-:-:S00]  /*0930*/  NOP ;  /* 0x0000000000007918 */ /* 0x000fc00000000000 */
[----:B------:R-:W-:-:S00]  /*0940*/  NOP ;  /* 0x0000000000007918 */ /* 0x000fc00000000000 */
[----:B------:R-:W-:-:S00]  /*0950*/  NOP ;  /* 0x0000000000007918 */ /* 0x000fc00000000000 */
[----:B------:R-:W-:-:S00]  /*0960*/  NOP ;  /* 0x0000000000007918 */ /* 0x000fc00000000000 */
[----:B------:R-:W-:-:S00]  /*0970*/  NOP ;  /* 0x0000000000007918 */ /* 0x000fc00000000000 */
.L_x_5:


//--------------------- .nv.shared.reserved.0     --------------------------
	.section	.nv.shared.reserved.0,"aw",@nobits
	.weak		__nv_reservedSMEM_offset_0_alias
	.size		__nv_reservedSMEM_offset_0_alias, 0, 64
	.other		__nv_reservedSMEM_offset_0_alias,@"STO_CUDA_RESERVED_SHARED STV_DEFAULT"
__nv_reservedSMEM_offset_0_alias:
	.zero		0
	.zero		64


//--------------------- .nv.constant0._Z23gpuMatrixMultiplicationPiS_S_iii --------------------------
	.section	.nv.constant0._Z23gpuMatrixMultiplicationPiS_S_iii,"a",@progbits
	.sectionflags	@""
	.align	4
.nv.constant0._Z23gpuMatrixMultiplicationPiS_S_iii:
	.zero		932


//--------------------- SYMBOLS --------------------------

	.type		.nv.reservedSmem.offset0,@object
	.size		.nv.reservedSmem.offset0,0x4
